//
// Generated by NVIDIA NVVM Compiler
//
// Compiler Build ID: CL-36424714
// Cuda compilation tools, release 13.0, V13.0.88
// Based on NVVM 20.0.0
//

.version 9.0
.target sm_100
.address_size 64

	// .globl	_Z6kernelPiS_S_

.visible .entry _Z6kernelPiS_S_(
	.param .u64 .ptr .align 1 _Z6kernelPiS_S__param_0,
	.param .u64 .ptr .align 1 _Z6kernelPiS_S__param_1,
	.param .u64 .ptr .align 1 _Z6kernelPiS_S__param_2
)
{
	.reg .pred 	%p<3>;
	.reg .b32 	%r<13>;
	.reg .b64 	%rd<11>;

	ld.param.u64 	%rd4, [_Z6kernelPiS_S__param_0];
	ld.param.u64 	%rd5, [_Z6kernelPiS_S__param_1];
	ld.param.u64 	%rd6, [_Z6kernelPiS_S__param_2];
	mov.u32 	%r6, %tid.x;
	mov.u32 	%r7, %ctaid.x;
	mov.u32 	%r1, %ntid.x;
	mad.lo.s32 	%r12, %r7, %r1, %r6;
	setp.gt.s32 	%p1, %r12, 511999;
	@%p1 bra 	$L__BB0_3;
	mov.u32 	%r8, %nctaid.x;
	mul.lo.s32 	%r3, %r1, %r8;
	cvta.to.global.u64 	%rd1, %rd4;
	cvta.to.global.u64 	%rd2, %rd5;
	cvta.to.global.u64 	%rd3, %rd6;
$L__BB0_2:
	mul.wide.s32 	%rd7, %r12, 4;
	add.s64 	%rd8, %rd1, %rd7;
	ld.global.u32 	%r9, [%rd8];
	add.s64 	%rd9, %rd2, %rd7;
	ld.global.u32 	%r10, [%rd9];
	add.s32 	%r11, %r10, %r9;
	add.s64 	%rd10, %rd3, %rd7;
	st.global.u32 	[%rd10], %r11;
	add.s32 	%r12, %r12, %r3;
	setp.lt.s32 	%p2, %r12, 512000;
	@%p2 bra 	$L__BB0_2;
$L__BB0_3:
	ret;

}


// ===== COMPILED SASS (sm_100) =====

	.target	sm_100

	.elftype	@"ET_EXEC"


//--------------------- .note.nv.tkinfo           --------------------------
	.section	.note.nv.tkinfo,"",@"SHT_NOTE"
	.sectionflags	@"SHF_NOTE_NV_TKINFO"
	.tkinfo
        /*0018*/ 	.word	0x00000002
        /*0030*/ 	.string	""
        /*0030*/ 	.string	"ptxas"
        /*0030*/ 	.string	"Cuda compilation tools, release 13.0, V13.0.88"
        /*0030*/ 	.string	"Build cuda_13.0.r13.0/compiler.36424714_0"
        /*0030*/ 	.string	"-arch sm_100 -m 64 "



//--------------------- .note.nv.cuinfo           --------------------------
	.section	.note.nv.cuinfo,"",@"SHT_NOTE"
	.sectionflags	@"SHF_NOTE_NV_CUINFO"
        /*0018*/ 	.short	0x0002
        /*001a*/ 	.short	0x0064
        /*001c*/ 	.short	0x0082
	.zero		2


//--------------------- .nv.info                  --------------------------
	.section	.nv.info,"",@"SHT_CUDA_INFO"
	.align	4


	//----- nvinfo : EIATTR_REGCOUNT
	.align		4
        /*0000*/ 	.byte	0x04, 0x2f
        /*0002*/ 	.short	(.L_1 - .L_0)
	.align		4
.L_0:
        /*0004*/ 	.word	index@(_Z6kernelPiS_S_)
        /*0008*/ 	.word	0x00000014


	//----- nvinfo : EIATTR_FRAME_SIZE
	.align		4
.L_1:
        /*000c*/ 	.byte	0x04, 0x11
        /*000e*/ 	.short	(.L_3 - .L_2)
	.align		4
.L_2:
        /*0010*/ 	.word	index@(_Z6kernelPiS_S_)
        /*0014*/ 	.word	0x00000000


	//----- nvinfo : EIATTR_MIN_STACK_SIZE
	.align		4
.L_3:
        /*0018*/ 	.byte	0x04, 0x12
        /*001a*/ 	.short	(.L_5 - .L_4)
	.align		4
.L_4:
        /*001c*/ 	.word	index@(_Z6kernelPiS_S_)
        /*0020*/ 	.word	0x00000000
.L_5:


//--------------------- .nv.compat                --------------------------
	.section	.nv.compat,"",@"SHT_CUDA_COMPAT_INFO"
	.align	4
        /*0000*/ 	.byte	0x02, 0x09, 0x00, 0x00, 0x02, 0x02, 0x01, 0x00, 0x02, 0x05, 0x05, 0x00, 0x03, 0x07, 0x01, 0x01
        /*0010*/ 	.byte	0x02, 0x03, 0x00, 0x00, 0x02, 0x06, 0x01, 0x00, 0x04, 0x0b, 0x08, 0x00, 0x09, 0x00, 0x00, 0x00
        /*0020*/ 	.byte	0x00, 0x00, 0x00, 0x00


//--------------------- .nv.info._Z6kernelPiS_S_  --------------------------
	.section	.nv.info._Z6kernelPiS_S_,"",@"SHT_CUDA_INFO"
	.sectionflags	@""
	.align	4


	//----- nvinfo : EIATTR_CUDA_API_VERSION
	.align		4
        /*0000*/ 	.byte	0x04, 0x37
        /*0002*/ 	.short	(.L_7 - .L_6)
.L_6:
        /*0004*/ 	.word	0x00000082


	//----- nvinfo : EIATTR_KPARAM_INFO
	.align		4
.L_7:
        /*0008*/ 	.byte	0x04, 0x17
        /*000a*/ 	.short	(.L_9 - .L_8)
.L_8:
        /*000c*/ 	.word	0x00000000
        /*0010*/ 	.short	0x0002
        /*0012*/ 	.short	0x0010
        /*0014*/ 	.byte	0x00, 0xf5, 0x21, 0x00


	//----- nvinfo : EIATTR_KPARAM_INFO
	.align		4
.L_9:
        /*0018*/ 	.byte	0x04, 0x17
        /*001a*/ 	.short	(.L_11 - .L_10)
.L_10:
        /*001c*/ 	.word	0x00000000
        /*0020*/ 	.short	0x0001
        /*0022*/ 	.short	0x0008
        /*0024*/ 	.byte	0x00, 0xf5, 0x21, 0x00


	//----- nvinfo : EIATTR_KPARAM_INFO
	.align		4
.L_11:
        /*0028*/ 	.byte	0x04, 0x17
        /*002a*/ 	.short	(.L_13 - .L_12)
.L_12:
        /*002c*/ 	.word	0x00000000
        /*0030*/ 	.short	0x0000
        /*0032*/ 	.short	0x0000
        /*0034*/ 	.byte	0x00, 0xf5, 0x21, 0x00


	//----- nvinfo : EIATTR_SPARSE_MMA_MASK
	.align		4
.L_13:
        /*0038*/ 	.byte	0x03, 0x50
        /*003a*/ 	.short	0x0000


	//----- nvinfo : EIATTR_MAXREG_COUNT
	.align		4
        /*003c*/ 	.byte	0x03, 0x1b
        /*003e*/ 	.short	0x00ff


	//----- nvinfo : EIATTR_MERCURY_ISA_VERSION
	.align		4
        /*0040*/ 	.byte	0x03, 0x5f
        /*0042*/ 	.short	0x0101


	//----- nvinfo : EIATTR_VRC_CTA_INIT_COUNT
	.align		4
        /*0044*/ 	.byte	0x02, 0x4a
	.zero		1
	.zero		1


	//----- nvinfo : EIATTR_EXIT_INSTR_OFFSETS
	.align		4
        /*0048*/ 	.byte	0x04, 0x1c
        /*004a*/ 	.short	(.L_15 - .L_14)


	//   ....[0]....
.L_14:
        /*004c*/ 	.word	0x00000060


	//   ....[1]....
        /*0050*/ 	.word	0x00000170


	//----- nvinfo : EIATTR_CRS_STACK_SIZE
	.align		4
.L_15:
        /*0054*/ 	.byte	0x04, 0x1e
        /*0056*/ 	.short	(.L_17 - .L_16)
.L_16:
        /*0058*/ 	.word	0x00000000


	//----- nvinfo : EIATTR_CBANK_PARAM_SIZE
	.align		4
.L_17:
        /*005c*/ 	.byte	0x03, 0x19
        /*005e*/ 	.short	0x0018


	//----- nvinfo : EIATTR_PARAM_CBANK
	.align		4
        /*0060*/ 	.byte	0x04, 0x0a
        /*0062*/ 	.short	(.L_19 - .L_18)
	.align		4
.L_18:
        /*0064*/ 	.word	index@(.nv.constant0._Z6kernelPiS_S_)
        /*0068*/ 	.short	0x0380
        /*006a*/ 	.short	0x0018


	//----- nvinfo : EIATTR_SW_WAR
	.align		4
.L_19:
        /*006c*/ 	.byte	0x04, 0x36
        /*006e*/ 	.short	(.L_21 - .L_20)
.L_20:
        /*0070*/ 	.word	0x00000008
.L_21:


//--------------------- .nv.callgraph             --------------------------
	.section	.nv.callgraph,"",@"SHT_CUDA_CALLGRAPH"
	.align	4
	.sectionentsize	8
	.align		4
        /*0000*/ 	.word	0x00000000
	.align		4
        /*0004*/ 	.word	0xffffffff
	.align		4
        /*0008*/ 	.word	0x00000000
	.align		4
        /*000c*/ 	.word	0xfffffffe
	.align		4
        /*0010*/ 	.word	0x00000000
	.align		4
        /*0014*/ 	.word	0xfffffffd
	.align		4
        /*0018*/ 	.word	0x00000000
	.align		4
        /*001c*/ 	.word	0xfffffffc


//--------------------- .text._Z6kernelPiS_S_     --------------------------
	.section	.text._Z6kernelPiS_S_,"ax",@progbits
	.align	128
        .global         _Z6kernelPiS_S_
        .type           _Z6kernelPiS_S_,@function
        .size           _Z6kernelPiS_S_,(.L_x_2 - _Z6kernelPiS_S_)
        .other          _Z6kernelPiS_S_,@"STO_CUDA_ENTRY STV_DEFAULT"
_Z6kernelPiS_S_:
.text._Z6kernelPiS_S_:
[----:B------:R-:W-:Y:S01]  /*0000*/  LDC R1, c[0x0][0x37c] ;  /* 0x0000df00ff017b82 */ /* 0x000fe20000000800 */
[----:B------:R-:W0:Y:S07]  /*0010*/  S2R R0, SR_TID.X ;  /* 0x0000000000007919 */ /* 0x000e2e0000002100 */
[----:B------:R-:W0:Y:S08]  /*0020*/  S2UR UR4, SR_CTAID.X ;  /* 0x00000000000479c3 */ /* 0x000e300000002500 */
[----:B------:R-:W0:Y:S02]  /*0030*/  LDC R15, c[0x0][0x360] ;  /* 0x0000d800ff0f7b82 */ /* 0x000e240000000800 */
[----:B0-----:R-:W-:-:S05]  /*0040*/  IMAD R0, R15, UR4, R0 ;  /* 0x000000040f007c24 */ /* 0x001fca000f8e0200 */
[----:B------:R-:W-:-:S13]  /*0050*/  ISETP.GT.AND P0, PT, R0, 0x7cfff, PT ;  /* 0x0007cfff0000780c */ /* 0x000fda0003f04270 */
[----:B------:R-:W-:Y:S05]  /*0060*/  @P0 EXIT ;  /* 0x000000000000094d */ /* 0x000fea0003800000 */
[----:B------:R-:W0:Y:S01]  /*0070*/  LDC.64 R12, c[0x0][0x390] ;  /* 0x0000e400ff0c7b82 */ /* 0x000e220000000a00 */
[----:B------:R-:W1:Y:S01]  /*0080*/  LDCU UR4, c[0x0][0x370] ;  /* 0x00006e00ff0477ac */ /* 0x000e620008000800 */
[----:B------:R-:W2:Y:S06]  /*0090*/  LDCU.64 UR6, c[0x0][0x358] ;  /* 0x00006b00ff0677ac */ /* 0x000eac0008000a00 */
[----:B------:R-:W3:Y:S08]  /*00a0*/  LDC.64 R8, c[0x0][0x380] ;  /* 0x0000e000ff087b82 */ /* 0x000ef00000000a00 */
[----:B------:R-:W4:Y:S01]  /*00b0*/  LDC.64 R10, c[0x0][0x388] ;  /* 0x0000e200ff0a7b82 */ /* 0x000f220000000a00 */
[----:B-1----:R-:W-:-:S07]  /*00c0*/  IMAD R15, R15, UR4, RZ ;  /* 0x000000040f0f7c24 */ /* 0x002fce000f8e02ff */
.L_x_0:
[----:B---3--:R-:W-:-:S04]  /*00d0*/  IMAD.WIDE R2, R0, 0x4, R8 ;  /* 0x0000000400027825 */ /* 0x008fc800078e0208 */
[C---:B----4-:R-:W-:Y:S02]  /*00e0*/  IMAD.WIDE R4, R0.reuse, 0x4, R10 ;  /* 0x0000000400047825 */ /* 0x050fe400078e020a */
[----:B--2---:R-:W2:Y:S04]  /*00f0*/  LDG.E R2, desc[UR6][R2.64] ;  /* 0x0000000602027981 */ /* 0x004ea8000c1e1900 */
[----:B------:R-:W2:Y:S01]  /*0100*/  LDG.E R5, desc[UR6][R4.64] ;  /* 0x0000000604057981 */ /* 0x000ea2000c1e1900 */
[----:B01----:R-:W-:Y:S01]  /*0110*/  IMAD.WIDE R6, R0, 0x4, R12 ;  /* 0x0000000400067825 */ /* 0x003fe200078e020c */
[----:B------:R-:W-:-:S04]  /*0120*/  IADD3 R0, PT, PT, R15, R0, RZ ;  /* 0x000000000f007210 */ /* 0x000fc80007ffe0ff */
[----:B------:R-:W-:Y:S02]  /*0130*/  ISETP.GE.AND P0, PT, R0, 0x7d000, PT ;  /* 0x0007d0000000780c */ /* 0x000fe40003f06270 */
[----:B--2---:R-:W-:-:S05]  /*0140*/  IADD3 R17, PT, PT, R2, R5, RZ ;  /* 0x0000000502117210 */ /* 0x004fca0007ffe0ff */
[----:B------:R1:W-:Y:S06]  /*0150*/  STG.E desc[UR6][R6.64], R17 ;  /* 0x0000001106007986 */ /* 0x0003ec000c101906 */
[----:B------:R-:W-:Y:S05]  /*0160*/  @!P0 BRA `(.L_x_0) ;  /* 0xfffffffc00d88947 */ /* 0x000fea000383ffff */
[----:B------:R-:W-:Y:S05]  /*0170*/  EXIT ;  /* 0x000000000000794d */ /* 0x000fea0003800000 */
.L_x_1:
[----:B------:R-:W-:-:S00]  /*0180*/  BRA `(.L_x_1) ;  /* 0xfffffffc00fc7947 */ /* 0x000fc0000383ffff */
[----:B------:R-:W-:-:S00]  /*0190*/  NOP ;  /* 0x0000000000007918 */ /* 0x000fc00000000000 */
        /* <DEDUP_REMOVED lines=14> */
.L_x_2:


//--------------------- .nv.shared.reserved.0     --------------------------
	.section	.nv.shared.reserved.0,"aw",@nobits
	.weak		__nv_reservedSMEM_offset_0_alias
	.size		__nv_reservedSMEM_offset_0_alias, 0, 64
	.other		__nv_reservedSMEM_offset_0_alias,@"STO_CUDA_RESERVED_SHARED STV_DEFAULT"
__nv_reservedSMEM_offset_0_alias:
	.zero		0
	.zero		64


//--------------------- .nv.constant0._Z6kernelPiS_S_ --------------------------
	.section	.nv.constant0._Z6kernelPiS_S_,"a",@progbits
	.sectionflags	@""
	.align	4
.nv.constant0._Z6kernelPiS_S_:
	.zero		920


//--------------------- SYMBOLS --------------------------

	.type		.nv.reservedSmem.offset0,@object
	.size		.nv.reservedSmem.offset0,0x4
